//
// Generated by NVIDIA NVVM Compiler
//
// Compiler Build ID: CL-36424714
// Cuda compilation tools, release 13.0, V13.0.88
// Based on NVVM 20.0.0
//

.version 9.0
.target sm_100
.address_size 64

	// .globl	_Z26unique_grid_calculation_2dPi
.extern .func  (.param .b32 func_retval0) vprintf
(
	.param .b64 vprintf_param_0,
	.param .b64 vprintf_param_1
)
;
.global .align 1 .b8 $str[74] = {98, 108, 111, 99, 107, 95, 105, 100, 120, 32, 58, 32, 37, 100, 44, 9, 98, 108, 111, 99, 107, 73, 100, 120, 46, 121, 32, 58, 32, 37, 100, 44, 9, 116, 104, 114, 101, 97, 100, 73, 100, 120, 46, 120, 32, 58, 32, 37, 100, 44, 9, 44, 32, 103, 105, 100, 32, 58, 32, 37, 100, 44, 9, 100, 97, 116, 97, 32, 58, 32, 37, 100, 10};

.visible .entry _Z26unique_grid_calculation_2dPi(
	.param .u64 .ptr .align 1 _Z26unique_grid_calculation_2dPi_param_0
)
{
	.local .align 8 .b8 	__local_depot0[24];
	.reg .b64 	%SP;
	.reg .b64 	%SPL;
	.reg .b32 	%r<11>;
	.reg .b64 	%rd<9>;

	mov.u64 	%SPL, __local_depot0;
	cvta.local.u64 	%SP, %SPL;
	ld.param.u64 	%rd1, [_Z26unique_grid_calculation_2dPi_param_0];
	cvta.to.global.u64 	%rd2, %rd1;
	add.u64 	%rd3, %SP, 0;
	add.u64 	%rd4, %SPL, 0;
	mov.u32 	%r1, %tid.x;
	mov.u32 	%r2, %nctaid.x;
	mov.u32 	%r3, %ctaid.y;
	mov.u32 	%r4, %ntid.x;
	mov.u32 	%r5, %ctaid.x;
	mad.lo.s32 	%r6, %r2, %r3, %r5;
	mad.lo.s32 	%r7, %r6, %r4, %r1;
	mul.wide.s32 	%rd5, %r7, 4;
	add.s64 	%rd6, %rd2, %rd5;
	ld.global.u32 	%r8, [%rd6];
	st.local.v2.u32 	[%rd4], {%r5, %r3};
	st.local.v2.u32 	[%rd4+8], {%r1, %r7};
	st.local.u32 	[%rd4+16], %r8;
	mov.u64 	%rd7, $str;
	cvta.global.u64 	%rd8, %rd7;
	{ // callseq 0, 0
	.param .b64 param0;
	st.param.b64 	[param0], %rd8;
	.param .b64 param1;
	st.param.b64 	[param1], %rd3;
	.param .b32 retval0;
	call.uni (retval0), 
	vprintf, 
	(
	param0, 
	param1
	);
	ld.param.b32 	%r9, [retval0];
	} // callseq 0
	ret;

}


// ===== COMPILED SASS (sm_100) =====

	.target	sm_100

	.elftype	@"ET_EXEC"


//--------------------- .note.nv.tkinfo           --------------------------
	.section	.note.nv.tkinfo,"",@"SHT_NOTE"
	.sectionflags	@"SHF_NOTE_NV_TKINFO"
	.tkinfo
        /*0018*/ 	.word	0x00000002
        /*0030*/ 	.string	""
        /*0030*/ 	.string	"ptxas"
        /*0030*/ 	.string	"Cuda compilation tools, release 13.0, V13.0.88"
        /*0030*/ 	.string	"Build cuda_13.0.r13.0/compiler.36424714_0"
        /*0030*/ 	.string	"-arch sm_100 -m 64 "



//--------------------- .note.nv.cuinfo           --------------------------
	.section	.note.nv.cuinfo,"",@"SHT_NOTE"
	.sectionflags	@"SHF_NOTE_NV_CUINFO"
        /*0018*/ 	.short	0x0002
        /*001a*/ 	.short	0x0064
        /*001c*/ 	.short	0x0082
	.zero		2


//--------------------- .nv.info                  --------------------------
	.section	.nv.info,"",@"SHT_CUDA_INFO"
	.align	4


	//----- nvinfo : EIATTR_REGCOUNT
	.align		4
        /*0000*/ 	.byte	0x04, 0x2f
        /*0002*/ 	.short	(.L_2 - .L_1)
	.align		4
.L_1:
        /*0004*/ 	.word	index@(_Z26unique_grid_calculation_2dPi)
        /*0008*/ 	.word	0x00000018


	//----- nvinfo : EIATTR_FRAME_SIZE
	.align		4
.L_2:
        /*000c*/ 	.byte	0x04, 0x11
        /*000e*/ 	.short	(.L_4 - .L_3)
	.align		4
.L_3:
        /*0010*/ 	.word	index@(_Z26unique_grid_calculation_2dPi)
        /*0014*/ 	.word	0x00000018


	//----- nvinfo : EIATTR_MIN_STACK_SIZE
	.align		4
.L_4:
        /*0018*/ 	.byte	0x04, 0x12
        /*001a*/ 	.short	(.L_6 - .L_5)
	.align		4
.L_5:
        /*001c*/ 	.word	index@(_Z26unique_grid_calculation_2dPi)
        /*0020*/ 	.word	0x00000018
.L_6:


//--------------------- .nv.compat                --------------------------
	.section	.nv.compat,"",@"SHT_CUDA_COMPAT_INFO"
	.align	4
        /*0000*/ 	.byte	0x02, 0x09, 0x00, 0x00, 0x02, 0x02, 0x01, 0x00, 0x02, 0x05, 0x05, 0x00, 0x03, 0x07, 0x01, 0x01
        /*0010*/ 	.byte	0x02, 0x03, 0x00, 0x00, 0x02, 0x06, 0x01, 0x00, 0x04, 0x0b, 0x08, 0x00, 0x09, 0x00, 0x00, 0x00
        /*0020*/ 	.byte	0x00, 0x00, 0x00, 0x00


//--------------------- .nv.info._Z26unique_grid_calculation_2dPi --------------------------
	.section	.nv.info._Z26unique_grid_calculation_2dPi,"",@"SHT_CUDA_INFO"
	.sectionflags	@""
	.align	4


	//----- nvinfo : EIATTR_CUDA_API_VERSION
	.align		4
        /*0000*/ 	.byte	0x04, 0x37
        /*0002*/ 	.short	(.L_8 - .L_7)
.L_7:
        /*0004*/ 	.word	0x00000082


	//----- nvinfo : EIATTR_KPARAM_INFO
	.align		4
.L_8:
        /*0008*/ 	.byte	0x04, 0x17
        /*000a*/ 	.short	(.L_10 - .L_9)
.L_9:
        /*000c*/ 	.word	0x00000000
        /*0010*/ 	.short	0x0000
        /*0012*/ 	.short	0x0000
        /*0014*/ 	.byte	0x00, 0xf5, 0x21, 0x00


	//----- nvinfo : EIATTR_SPARSE_MMA_MASK
	.align		4
.L_10:
        /*0018*/ 	.byte	0x03, 0x50
        /*001a*/ 	.short	0x0000


	//----- nvinfo : EIATTR_MAXREG_COUNT
	.align		4
        /*001c*/ 	.byte	0x03, 0x1b
        /*001e*/ 	.short	0x00ff


	//----- nvinfo : EIATTR_EXTERNS
	.align		4
        /*0020*/ 	.byte	0x04, 0x0f
        /*0022*/ 	.short	(.L_12 - .L_11)


	//   ....[0]....
	.align		4
.L_11:
        /*0024*/ 	.word	index@(vprintf)


	//----- nvinfo : EIATTR_MERCURY_ISA_VERSION
	.align		4
.L_12:
        /*0028*/ 	.byte	0x03, 0x5f
        /*002a*/ 	.short	0x0101


	//----- nvinfo : EIATTR_VRC_CTA_INIT_COUNT
	.align		4
        /*002c*/ 	.byte	0x02, 0x4a
	.zero		1
	.zero		1


	//----- nvinfo : EIATTR_SYSCALL_OFFSETS
	.align		4
        /*0030*/ 	.byte	0x04, 0x46
        /*0032*/ 	.short	(.L_14 - .L_13)


	//   ....[0]....
.L_13:
        /*0034*/ 	.word	0x000001a0


	//----- nvinfo : EIATTR_EXIT_INSTR_OFFSETS
	.align		4
.L_14:
        /*0038*/ 	.byte	0x04, 0x1c
        /*003a*/ 	.short	(.L_16 - .L_15)


	//   ....[0]....
.L_15:
        /*003c*/ 	.word	0x000001b0


	//----- nvinfo : EIATTR_CBANK_PARAM_SIZE
	.align		4
.L_16:
        /*0040*/ 	.byte	0x03, 0x19
        /*0042*/ 	.short	0x0008


	//----- nvinfo : EIATTR_PARAM_CBANK
	.align		4
        /*0044*/ 	.byte	0x04, 0x0a
        /*0046*/ 	.short	(.L_18 - .L_17)
	.align		4
.L_17:
        /*0048*/ 	.word	index@(.nv.constant0._Z26unique_grid_calculation_2dPi)
        /*004c*/ 	.short	0x0380
        /*004e*/ 	.short	0x0008


	//----- nvinfo : EIATTR_SW_WAR
	.align		4
.L_18:
        /*0050*/ 	.byte	0x04, 0x36
        /*0052*/ 	.short	(.L_20 - .L_19)
.L_19:
        /*0054*/ 	.word	0x00000008
.L_20:


//--------------------- .nv.callgraph             --------------------------
	.section	.nv.callgraph,"",@"SHT_CUDA_CALLGRAPH"
	.align	4
	.sectionentsize	8
	.align		4
        /*0000*/ 	.word	0x00000000
	.align		4
        /*0004*/ 	.word	0xffffffff
	.align		4
        /*0008*/ 	.word	index@(_Z26unique_grid_calculation_2dPi)
	.align		4
        /*000c*/ 	.word	index@(vprintf)
	.align		4
        /*0010*/ 	.word	0x00000000
	.align		4
        /*0014*/ 	.word	0xfffffffe
	.align		4
        /*0018*/ 	.word	0x00000000
	.align		4
        /*001c*/ 	.word	0xfffffffd
	.align		4
        /*0020*/ 	.word	0x00000000
	.align		4
        /*0024*/ 	.word	0xfffffffc


//--------------------- .nv.constant4             --------------------------
	.section	.nv.constant4,"a",@progbits
	.align	8
	.align		8
.nv.constant4:
        /*0000*/ 	.dword	vprintf
	.align		8
        /*0008*/ 	.dword	$str


//--------------------- .text._Z26unique_grid_calculation_2dPi --------------------------
	.section	.text._Z26unique_grid_calculation_2dPi,"ax",@progbits
	.align	128
        .global         _Z26unique_grid_calculation_2dPi
        .type           _Z26unique_grid_calculation_2dPi,@function
        .size           _Z26unique_grid_calculation_2dPi,(.L_x_2 - _Z26unique_grid_calculation_2dPi)
        .other          _Z26unique_grid_calculation_2dPi,@"STO_CUDA_ENTRY STV_DEFAULT"
_Z26unique_grid_calculation_2dPi:
.text._Z26unique_grid_calculation_2dPi:
[----:B------:R-:W0:Y:S01]  /*0000*/  LDC R1, c[0x0][0x37c] ;  /* 0x0000df00ff017b82 */ /* 0x000e220000000800 */
[----:B------:R-:W1:Y:S01]  /*0010*/  S2R R13, SR_CTAID.Y ;  /* 0x00000000000d7919 */ /* 0x000e620000002600 */
[----:B------:R-:W2:Y:S06]  /*0020*/  LDCU UR6, c[0x0][0x2fc] ;  /* 0x00005f80ff0677ac */ /* 0x000eac0008000800 */
[----:B------:R-:W3:Y:S01]  /*0030*/  LDC.64 R2, c[0x0][0x380] ;  /* 0x0000e000ff027b82 */ /* 0x000ee20000000a00 */
[----:B0-----:R-:W-:Y:S01]  /*0040*/  VIADD R1, R1, 0xffffffe8 ;  /* 0xffffffe801017836 */ /* 0x001fe20000000000 */
[----:B------:R-:W1:Y:S01]  /*0050*/  S2R R12, SR_CTAID.X ;  /* 0x00000000000c7919 */ /* 0x000e620000002500 */
[----:B------:R-:W1:Y:S01]  /*0060*/  LDCU UR7, c[0x0][0x370] ;  /* 0x00006e00ff0777ac */ /* 0x000e620008000800 */
[----:B------:R-:W0:Y:S01]  /*0070*/  S2R R10, SR_TID.X ;  /* 0x00000000000a7919 */ /* 0x000e220000002100 */
[----:B------:R-:W0:Y:S01]  /*0080*/  LDCU UR8, c[0x0][0x360] ;  /* 0x00006c00ff0877ac */ /* 0x000e220008000800 */
[----:B------:R-:W4:Y:S01]  /*0090*/  LDCU.64 UR4, c[0x0][0x358] ;  /* 0x00006b00ff0477ac */ /* 0x000f220008000a00 */
[----:B-1----:R-:W-:-:S04]  /*00a0*/  IMAD R11, R13, UR7, R12 ;  /* 0x000000070d0b7c24 */ /* 0x002fc8000f8e020c */
[----:B0-----:R-:W-:Y:S01]  /*00b0*/  IMAD R11, R11, UR8, R10 ;  /* 0x000000080b0b7c24 */ /* 0x001fe2000f8e020a */
[----:B------:R-:W-:Y:S01]  /*00c0*/  MOV R0, 0x0 ;  /* 0x0000000000007802 */ /* 0x000fe20000000f00 */
[----:B------:R0:W-:Y:S01]  /*00d0*/  STL.64 [R1], R12 ;  /* 0x0000000c01007387 */ /* 0x0001e20000100a00 */
[----:B------:R-:W1:Y:S01]  /*00e0*/  LDCU.64 UR8, c[0x4][0x8] ;  /* 0x01000100ff0877ac */ /* 0x000e620008000a00 */
[----:B---3--:R-:W-:-:S06]  /*00f0*/  IMAD.WIDE R2, R11, 0x4, R2 ;  /* 0x000000040b027825 */ /* 0x008fcc00078e0202 */
[----:B----4-:R-:W3:Y:S01]  /*0100*/  LDG.E R2, desc[UR4][R2.64] ;  /* 0x0000000402027981 */ /* 0x010ee2000c1e1900 */
[----:B------:R-:W4:Y:S01]  /*0110*/  LDCU UR4, c[0x0][0x2f8] ;  /* 0x00005f00ff0477ac */ /* 0x000f220008000800 */
[----:B------:R0:W0:Y:S02]  /*0120*/  LDC.64 R8, c[0x4][R0] ;  /* 0x0100000000087b82 */ /* 0x0000240000000a00 */
[----:B------:R0:W-:Y:S01]  /*0130*/  STL.64 [R1+0x8], R10 ;  /* 0x0000080a01007387 */ /* 0x0001e20000100a00 */
[----:B-1----:R-:W-:Y:S01]  /*0140*/  IMAD.U32 R4, RZ, RZ, UR8 ;  /* 0x00000008ff047e24 */ /* 0x002fe2000f8e00ff */
[----:B------:R-:W-:Y:S02]  /*0150*/  MOV R5, UR9 ;  /* 0x0000000900057c02 */ /* 0x000fe40008000f00 */
[----:B----4-:R-:W-:-:S04]  /*0160*/  IADD3 R6, P0, PT, R1, UR4, RZ ;  /* 0x0000000401067c10 */ /* 0x010fc8000ff1e0ff */
[----:B--2---:R-:W-:Y:S01]  /*0170*/  IADD3.X R7, PT, PT, RZ, UR6, RZ, P0, !PT ;  /* 0x00000006ff077c10 */ /* 0x004fe200087fe4ff */
[----:B0--3--:R1:W-:Y:S08]  /*0180*/  STL [R1+0x10], R2 ;  /* 0x0000100201007387 */ /* 0x0093f00000100800 */
[----:B------:R-:W-:-:S07]  /*0190*/  LEPC R20, `(.L_x_0) ;  /* 0x000000001014794e */ /* 0x000fce0000000000 */
[----:B-1----:R-:W-:Y:S05]  /*01a0*/  CALL.ABS.NOINC R8 ;  /* 0x0000000008007343 */ /* 0x002fea0003c00000 */
.L_x_0:
[----:B------:R-:W-:Y:S05]  /*01b0*/  EXIT ;  /* 0x000000000000794d */ /* 0x000fea0003800000 */
.L_x_1:
[----:B------:R-:W-:-:S00]  /*01c0*/  BRA `(.L_x_1) ;  /* 0xfffffffc00fc7947 */ /* 0x000fc0000383ffff */
[----:B------:R-:W-:-:S00]  /*01d0*/  NOP ;  /* 0x0000000000007918 */ /* 0x000fc00000000000 */
        /* <DEDUP_REMOVED lines=10> */
.L_x_2:


//--------------------- .nv.global.init           --------------------------
	.section	.nv.global.init,"aw",@progbits
.nv.global.init:
	.type		$str,@object
	.size		$str,(.L_0 - $str)
$str:
        /*0000*/ 	.byte	0x62, 0x6c, 0x6f, 0x63, 0x6b, 0x5f, 0x69, 0x64, 0x78, 0x20, 0x3a, 0x20, 0x25, 0x64, 0x2c, 0x09
        /*0010*/ 	.byte	0x62, 0x6c, 0x6f, 0x63, 0x6b, 0x49, 0x64, 0x78, 0x2e, 0x79, 0x20, 0x3a, 0x20, 0x25, 0x64, 0x2c
        /*0020*/ 	.byte	0x09, 0x74, 0x68, 0x72, 0x65, 0x61, 0x64, 0x49, 0x64, 0x78, 0x2e, 0x78, 0x20, 0x3a, 0x20, 0x25
        /*0030*/ 	.byte	0x64, 0x2c, 0x09, 0x2c, 0x20, 0x67, 0x69, 0x64, 0x20, 0x3a, 0x20, 0x25, 0x64, 0x2c, 0x09, 0x64
        /*0040*/ 	.byte	0x61, 0x74, 0x61, 0x20, 0x3a, 0x20, 0x25, 0x64, 0x0a, 0x00
.L_0:


//--------------------- .nv.shared.reserved.0     --------------------------
	.section	.nv.shared.reserved.0,"aw",@nobits
	.weak		__nv_reservedSMEM_offset_0_alias
	.size		__nv_reservedSMEM_offset_0_alias, 0, 64
	.other		__nv_reservedSMEM_offset_0_alias,@"STO_CUDA_RESERVED_SHARED STV_DEFAULT"
__nv_reservedSMEM_offset_0_alias:
	.zero		0
	.zero		64


//--------------------- .nv.constant0._Z26unique_grid_calculation_2dPi --------------------------
	.section	.nv.constant0._Z26unique_grid_calculation_2dPi,"a",@progbits
	.sectionflags	@""
	.align	4
.nv.constant0._Z26unique_grid_calculation_2dPi:
	.zero		904


//--------------------- SYMBOLS --------------------------

	.type		.nv.reservedSmem.offset0,@object
	.size		.nv.reservedSmem.offset0,0x4
	.type		vprintf,@function
